//
// Generated by NVIDIA NVVM Compiler
//
// Compiler Build ID: CL-36424714
// Cuda compilation tools, release 13.0, V13.0.88
// Based on NVVM 20.0.0
//

.version 9.0
.target sm_100
.address_size 64

	// .globl	_Z11rope_kernelv

.visible .entry _Z11rope_kernelv()
{


	ret;

}
	// .globl	_Z21rope_optimized_kernelv
.visible .entry _Z21rope_optimized_kernelv()
{


	ret;

}


// ===== COMPILED SASS (sm_100) =====

	.target	sm_100

	.elftype	@"ET_EXEC"


//--------------------- .note.nv.tkinfo           --------------------------
	.section	.note.nv.tkinfo,"",@"SHT_NOTE"
	.sectionflags	@"SHF_NOTE_NV_TKINFO"
	.tkinfo
        /*0018*/ 	.word	0x00000002
        /*0030*/ 	.string	""
        /*0030*/ 	.string	"ptxas"
        /*0030*/ 	.string	"Cuda compilation tools, release 13.0, V13.0.88"
        /*0030*/ 	.string	"Build cuda_13.0.r13.0/compiler.36424714_0"
        /*0030*/ 	.string	"-arch sm_100 -m 64 "



//--------------------- .note.nv.cuinfo           --------------------------
	.section	.note.nv.cuinfo,"",@"SHT_NOTE"
	.sectionflags	@"SHF_NOTE_NV_CUINFO"
        /*0018*/ 	.short	0x0002
        /*001a*/ 	.short	0x0064
        /*001c*/ 	.short	0x0082
	.zero		2


//--------------------- .nv.info                  --------------------------
	.section	.nv.info,"",@"SHT_CUDA_INFO"
	.align	4


	//----- nvinfo : EIATTR_REGCOUNT
	.align		4
        /*0000*/ 	.byte	0x04, 0x2f
        /*0002*/ 	.short	(.L_1 - .L_0)
	.align		4
.L_0:
        /*0004*/ 	.word	index@(_Z11rope_kernelv)
        /*0008*/ 	.word	0x00000004


	//----- nvinfo : EIATTR_FRAME_SIZE
	.align		4
.L_1:
        /*000c*/ 	.byte	0x04, 0x11
        /*000e*/ 	.short	(.L_3 - .L_2)
	.align		4
.L_2:
        /*0010*/ 	.word	index@(_Z11rope_kernelv)
        /*0014*/ 	.word	0x00000000


	//----- nvinfo : EIATTR_REGCOUNT
	.align		4
.L_3:
        /*0018*/ 	.byte	0x04, 0x2f
        /*001a*/ 	.short	(.L_5 - .L_4)
	.align		4
.L_4:
        /*001c*/ 	.word	index@(_Z21rope_optimized_kernelv)
        /*0020*/ 	.word	0x00000004


	//----- nvinfo : EIATTR_FRAME_SIZE
	.align		4
.L_5:
        /*0024*/ 	.byte	0x04, 0x11
        /*0026*/ 	.short	(.L_7 - .L_6)
	.align		4
.L_6:
        /*0028*/ 	.word	index@(_Z21rope_optimized_kernelv)
        /*002c*/ 	.word	0x00000000


	//----- nvinfo : EIATTR_MIN_STACK_SIZE
	.align		4
.L_7:
        /*0030*/ 	.byte	0x04, 0x12
        /*0032*/ 	.short	(.L_9 - .L_8)
	.align		4
.L_8:
        /*0034*/ 	.word	index@(_Z21rope_optimized_kernelv)
        /*0038*/ 	.word	0x00000000


	//----- nvinfo : EIATTR_MIN_STACK_SIZE
	.align		4
.L_9:
        /*003c*/ 	.byte	0x04, 0x12
        /*003e*/ 	.short	(.L_11 - .L_10)
	.align		4
.L_10:
        /*0040*/ 	.word	index@(_Z11rope_kernelv)
        /*0044*/ 	.word	0x00000000
.L_11:


//--------------------- .nv.compat                --------------------------
	.section	.nv.compat,"",@"SHT_CUDA_COMPAT_INFO"
	.align	4
        /*0000*/ 	.byte	0x02, 0x09, 0x00, 0x00, 0x02, 0x02, 0x01, 0x00, 0x02, 0x05, 0x05, 0x00, 0x03, 0x07, 0x01, 0x01
        /*0010*/ 	.byte	0x02, 0x03, 0x00, 0x00, 0x02, 0x06, 0x01, 0x00, 0x04, 0x0b, 0x08, 0x00, 0x09, 0x00, 0x00, 0x00
        /*0020*/ 	.byte	0x00, 0x00, 0x00, 0x00


//--------------------- .nv.info._Z21rope_optimized_kernelv --------------------------
	.section	.nv.info._Z21rope_optimized_kernelv,"",@"SHT_CUDA_INFO"
	.sectionflags	@""
	.align	4


	//----- nvinfo : EIATTR_CUDA_API_VERSION
	.align		4
        /*0000*/ 	.byte	0x04, 0x37
        /*0002*/ 	.short	(.L_13 - .L_12)
.L_12:
        /*0004*/ 	.word	0x00000082


	//----- nvinfo : EIATTR_SPARSE_MMA_MASK
	.align		4
.L_13:
        /*0008*/ 	.byte	0x03, 0x50
        /*000a*/ 	.short	0x0000


	//----- nvinfo : EIATTR_MAXREG_COUNT
	.align		4
        /*000c*/ 	.byte	0x03, 0x1b
        /*000e*/ 	.short	0x00ff


	//----- nvinfo : EIATTR_MERCURY_ISA_VERSION
	.align		4
        /*0010*/ 	.byte	0x03, 0x5f
        /*0012*/ 	.short	0x0101


	//----- nvinfo : EIATTR_VRC_CTA_INIT_COUNT
	.align		4
        /*0014*/ 	.byte	0x02, 0x4a
	.zero		1
	.zero		1


	//----- nvinfo : EIATTR_EXIT_INSTR_OFFSETS
	.align		4
        /*0018*/ 	.byte	0x04, 0x1c
        /*001a*/ 	.short	(.L_15 - .L_14)


	//   ....[0]....
.L_14:
        /*001c*/ 	.word	0x00000010


	//----- nvinfo : EIATTR_SW_WAR
	.align		4
.L_15:
        /*0020*/ 	.byte	0x04, 0x36
        /*0022*/ 	.short	(.L_17 - .L_16)
.L_16:
        /*0024*/ 	.word	0x00000008
.L_17:


//--------------------- .nv.info._Z11rope_kernelv --------------------------
	.section	.nv.info._Z11rope_kernelv,"",@"SHT_CUDA_INFO"
	.sectionflags	@""
	.align	4


	//----- nvinfo : EIATTR_CUDA_API_VERSION
	.align		4
        /*0000*/ 	.byte	0x04, 0x37
        /*0002*/ 	.short	(.L_19 - .L_18)
.L_18:
        /*0004*/ 	.word	0x00000082


	//----- nvinfo : EIATTR_SPARSE_MMA_MASK
	.align		4
.L_19:
        /*0008*/ 	.byte	0x03, 0x50
        /*000a*/ 	.short	0x0000


	//----- nvinfo : EIATTR_MAXREG_COUNT
	.align		4
        /*000c*/ 	.byte	0x03, 0x1b
        /*000e*/ 	.short	0x00ff


	//----- nvinfo : EIATTR_MERCURY_ISA_VERSION
	.align		4
        /*0010*/ 	.byte	0x03, 0x5f
        /*0012*/ 	.short	0x0101


	//----- nvinfo : EIATTR_VRC_CTA_INIT_COUNT
	.align		4
        /*0014*/ 	.byte	0x02, 0x4a
	.zero		1
	.zero		1


	//----- nvinfo : EIATTR_EXIT_INSTR_OFFSETS
	.align		4
        /*0018*/ 	.byte	0x04, 0x1c
        /*001a*/ 	.short	(.L_21 - .L_20)


	//   ....[0]....
.L_20:
        /*001c*/ 	.word	0x00000010


	//----- nvinfo : EIATTR_SW_WAR
	.align		4
.L_21:
        /*0020*/ 	.byte	0x04, 0x36
        /*0022*/ 	.short	(.L_23 - .L_22)
.L_22:
        /*0024*/ 	.word	0x00000008
.L_23:


//--------------------- .nv.callgraph             --------------------------
	.section	.nv.callgraph,"",@"SHT_CUDA_CALLGRAPH"
	.align	4
	.sectionentsize	8
	.align		4
        /*0000*/ 	.word	0x00000000
	.align		4
        /*0004*/ 	.word	0xffffffff
	.align		4
        /*0008*/ 	.word	0x00000000
	.align		4
        /*000c*/ 	.word	0xfffffffe
	.align		4
        /*0010*/ 	.word	0x00000000
	.align		4
        /*0014*/ 	.word	0xfffffffd
	.align		4
        /*0018*/ 	.word	0x00000000
	.align		4
        /*001c*/ 	.word	0xfffffffc


//--------------------- .text._Z21rope_optimized_kernelv --------------------------
	.section	.text._Z21rope_optimized_kernelv,"ax",@progbits
	.align	128
        .global         _Z21rope_optimized_kernelv
        .type           _Z21rope_optimized_kernelv,@function
        .size           _Z21rope_optimized_kernelv,(.L_x_2 - _Z21rope_optimized_kernelv)
        .other          _Z21rope_optimized_kernelv,@"STO_CUDA_ENTRY STV_DEFAULT"
_Z21rope_optimized_kernelv:
.text._Z21rope_optimized_kernelv:
[----:B------:R-:W-:Y:S01]  /*0000*/  LDC R1, c[0x0][0x37c] ;  /* 0x0000df00ff017b82 */ /* 0x000fe20000000800 */
[----:B------:R-:W-:Y:S05]  /*0010*/  EXIT ;  /* 0x000000000000794d */ /* 0x000fea0003800000 */
.L_x_0:
[----:B------:R-:W-:-:S00]  /*0020*/  BRA `(.L_x_0) ;  /* 0xfffffffc00fc7947 */ /* 0x000fc0000383ffff */
[----:B------:R-:W-:-:S00]  /*0030*/  NOP ;  /* 0x0000000000007918 */ /* 0x000fc00000000000 */
        /* <DEDUP_REMOVED lines=12> */
.L_x_2:


//--------------------- .text._Z11rope_kernelv    --------------------------
	.section	.text._Z11rope_kernelv,"ax",@progbits
	.align	128
        .global         _Z11rope_kernelv
        .type           _Z11rope_kernelv,@function
        .size           _Z11rope_kernelv,(.L_x_3 - _Z11rope_kernelv)
        .other          _Z11rope_kernelv,@"STO_CUDA_ENTRY STV_DEFAULT"
_Z11rope_kernelv:
.text._Z11rope_kernelv:
[----:B------:R-:W-:Y:S01]  /*0000*/  LDC R1, c[0x0][0x37c] ;  /* 0x0000df00ff017b82 */ /* 0x000fe20000000800 */
[----:B------:R-:W-:Y:S05]  /*0010*/  EXIT ;  /* 0x000000000000794d */ /* 0x000fea0003800000 */
.L_x_1:
        /* <DEDUP_REMOVED lines=14> */
.L_x_3:


//--------------------- .nv.shared.reserved.0     --------------------------
	.section	.nv.shared.reserved.0,"aw",@nobits
	.weak		__nv_reservedSMEM_offset_0_alias
	.size		__nv_reservedSMEM_offset_0_alias, 0, 64
	.other		__nv_reservedSMEM_offset_0_alias,@"STO_CUDA_RESERVED_SHARED STV_DEFAULT"
__nv_reservedSMEM_offset_0_alias:
	.zero		0
	.zero		64


//--------------------- .nv.constant0._Z21rope_optimized_kernelv --------------------------
	.section	.nv.constant0._Z21rope_optimized_kernelv,"a",@progbits
	.sectionflags	@""
	.align	4
.nv.constant0._Z21rope_optimized_kernelv:
	.zero		896


//--------------------- .nv.constant0._Z11rope_kernelv --------------------------
	.section	.nv.constant0._Z11rope_kernelv,"a",@progbits
	.sectionflags	@""
	.align	4
.nv.constant0._Z11rope_kernelv:
	.zero		896


//--------------------- SYMBOLS --------------------------

	.type		.nv.reservedSmem.offset0,@object
	.size		.nv.reservedSmem.offset0,0x4
